//
// Generated by NVIDIA NVVM Compiler
//
// Compiler Build ID: CL-36424714
// Cuda compilation tools, release 13.0, V13.0.88
// Based on NVVM 20.0.0
//

.version 9.0
.target sm_100
.address_size 64

	// .globl	_Z13ExampleKernelv
.extern .func  (.param .b32 func_retval0) vprintf
(
	.param .b64 vprintf_param_0,
	.param .b64 vprintf_param_1
)
;
.global .align 1 .b8 _ZN34_INTERNAL_6aaa5bf5_4_k_cu_5e789a114cuda3std3__45__cpo5beginE[1];
.global .align 1 .b8 _ZN34_INTERNAL_6aaa5bf5_4_k_cu_5e789a114cuda3std3__45__cpo3endE[1];
.global .align 1 .b8 _ZN34_INTERNAL_6aaa5bf5_4_k_cu_5e789a114cuda3std3__45__cpo6cbeginE[1];
.global .align 1 .b8 _ZN34_INTERNAL_6aaa5bf5_4_k_cu_5e789a114cuda3std3__45__cpo4cendE[1];
.global .align 1 .b8 _ZN34_INTERNAL_6aaa5bf5_4_k_cu_5e789a114cuda3std3__45__cpo6rbeginE[1];
.global .align 1 .b8 _ZN34_INTERNAL_6aaa5bf5_4_k_cu_5e789a114cuda3std3__45__cpo4rendE[1];
.global .align 1 .b8 _ZN34_INTERNAL_6aaa5bf5_4_k_cu_5e789a114cuda3std3__45__cpo7crbeginE[1];
.global .align 1 .b8 _ZN34_INTERNAL_6aaa5bf5_4_k_cu_5e789a114cuda3std3__45__cpo5crendE[1];
.global .align 1 .b8 _ZN34_INTERNAL_6aaa5bf5_4_k_cu_5e789a114cuda3std3__436_GLOBAL__N__6aaa5bf5_4_k_cu_5e789a116ignoreE[1];
.global .align 1 .b8 _ZN34_INTERNAL_6aaa5bf5_4_k_cu_5e789a114cuda3std3__419piecewise_constructE[1];
.global .align 1 .b8 _ZN34_INTERNAL_6aaa5bf5_4_k_cu_5e789a114cuda3std3__48in_placeE[1];
.global .align 1 .b8 _ZN34_INTERNAL_6aaa5bf5_4_k_cu_5e789a114cuda3std3__420unreachable_sentinelE[1];
.global .align 1 .b8 _ZN34_INTERNAL_6aaa5bf5_4_k_cu_5e789a114cuda3std3__47nulloptE[1];
.global .align 1 .b8 _ZN34_INTERNAL_6aaa5bf5_4_k_cu_5e789a114cuda3std3__48unexpectE[1];
.global .align 1 .b8 _ZN34_INTERNAL_6aaa5bf5_4_k_cu_5e789a114cuda3std6ranges3__45__cpo4swapE[1];
.global .align 1 .b8 _ZN34_INTERNAL_6aaa5bf5_4_k_cu_5e789a114cuda3std6ranges3__45__cpo9iter_moveE[1];
.global .align 1 .b8 _ZN34_INTERNAL_6aaa5bf5_4_k_cu_5e789a114cuda3std6ranges3__45__cpo5beginE[1];
.global .align 1 .b8 _ZN34_INTERNAL_6aaa5bf5_4_k_cu_5e789a114cuda3std6ranges3__45__cpo3endE[1];
.global .align 1 .b8 _ZN34_INTERNAL_6aaa5bf5_4_k_cu_5e789a114cuda3std6ranges3__45__cpo6cbeginE[1];
.global .align 1 .b8 _ZN34_INTERNAL_6aaa5bf5_4_k_cu_5e789a114cuda3std6ranges3__45__cpo4cendE[1];
.global .align 1 .b8 _ZN34_INTERNAL_6aaa5bf5_4_k_cu_5e789a114cuda3std6ranges3__45__cpo7advanceE[1];
.global .align 1 .b8 _ZN34_INTERNAL_6aaa5bf5_4_k_cu_5e789a114cuda3std6ranges3__45__cpo9iter_swapE[1];
.global .align 1 .b8 _ZN34_INTERNAL_6aaa5bf5_4_k_cu_5e789a114cuda3std6ranges3__45__cpo4nextE[1];
.global .align 1 .b8 _ZN34_INTERNAL_6aaa5bf5_4_k_cu_5e789a114cuda3std6ranges3__45__cpo4prevE[1];
.global .align 1 .b8 _ZN34_INTERNAL_6aaa5bf5_4_k_cu_5e789a114cuda3std6ranges3__45__cpo4dataE[1];
.global .align 1 .b8 _ZN34_INTERNAL_6aaa5bf5_4_k_cu_5e789a114cuda3std6ranges3__45__cpo5cdataE[1];
.global .align 1 .b8 _ZN34_INTERNAL_6aaa5bf5_4_k_cu_5e789a114cuda3std6ranges3__45__cpo4sizeE[1];
.global .align 1 .b8 _ZN34_INTERNAL_6aaa5bf5_4_k_cu_5e789a114cuda3std6ranges3__45__cpo5ssizeE[1];
.global .align 1 .b8 _ZN34_INTERNAL_6aaa5bf5_4_k_cu_5e789a114cuda3std6ranges3__45__cpo8distanceE[1];
.global .align 1 .b8 _ZN34_INTERNAL_6aaa5bf5_4_k_cu_5e789a116thrust24THRUST_300001_SM_1000_NS6system6detail10sequential3seqE[1];
.global .align 1 .b8 _ZN34_INTERNAL_6aaa5bf5_4_k_cu_5e789a116thrust24THRUST_300001_SM_1000_NS12placeholders2_1E[1];
.global .align 1 .b8 _ZN34_INTERNAL_6aaa5bf5_4_k_cu_5e789a116thrust24THRUST_300001_SM_1000_NS12placeholders2_2E[1];
.global .align 1 .b8 _ZN34_INTERNAL_6aaa5bf5_4_k_cu_5e789a116thrust24THRUST_300001_SM_1000_NS12placeholders2_3E[1];
.global .align 1 .b8 _ZN34_INTERNAL_6aaa5bf5_4_k_cu_5e789a116thrust24THRUST_300001_SM_1000_NS12placeholders2_4E[1];
.global .align 1 .b8 _ZN34_INTERNAL_6aaa5bf5_4_k_cu_5e789a116thrust24THRUST_300001_SM_1000_NS12placeholders2_5E[1];
.global .align 1 .b8 _ZN34_INTERNAL_6aaa5bf5_4_k_cu_5e789a116thrust24THRUST_300001_SM_1000_NS12placeholders2_6E[1];
.global .align 1 .b8 _ZN34_INTERNAL_6aaa5bf5_4_k_cu_5e789a116thrust24THRUST_300001_SM_1000_NS12placeholders2_7E[1];
.global .align 1 .b8 _ZN34_INTERNAL_6aaa5bf5_4_k_cu_5e789a116thrust24THRUST_300001_SM_1000_NS12placeholders2_8E[1];
.global .align 1 .b8 _ZN34_INTERNAL_6aaa5bf5_4_k_cu_5e789a116thrust24THRUST_300001_SM_1000_NS12placeholders2_9E[1];
.global .align 1 .b8 _ZN34_INTERNAL_6aaa5bf5_4_k_cu_5e789a116thrust24THRUST_300001_SM_1000_NS12placeholders3_10E[1];
.global .align 1 .b8 $str[23] = {37, 51, 100, 58, 32, 91, 37, 100, 44, 32, 37, 100, 44, 32, 37, 100, 44, 32, 37, 100, 93, 10};
.global .align 1 .b8 $str$1[15] = {37, 51, 100, 58, 32, 72, 101, 108, 108, 111, 32, 37, 115, 10};
.global .align 1 .b8 $str$2[6] = {87, 111, 114, 108, 100};

.visible .entry _Z13ExampleKernelv()
{
	.local .align 8 .b8 	__local_depot0[24];
	.reg .b64 	%SP;
	.reg .b64 	%SPL;
	.reg .b32 	%r<10>;
	.reg .b64 	%rd<9>;

	mov.u64 	%SPL, __local_depot0;
	cvta.local.u64 	%SP, %SPL;
	add.u64 	%rd1, %SP, 0;
	add.u64 	%rd2, %SPL, 0;
	mov.u32 	%r1, %tid.x;
	mov.b32 	%r2, 1;
	st.local.v2.u32 	[%rd2], {%r1, %r2};
	mov.b32 	%r3, 3;
	mov.b32 	%r4, 2;
	st.local.v2.u32 	[%rd2+8], {%r4, %r3};
	mov.b32 	%r5, 4;
	st.local.u32 	[%rd2+16], %r5;
	mov.u64 	%rd3, $str;
	cvta.global.u64 	%rd4, %rd3;
	{ // callseq 0, 0
	.param .b64 param0;
	st.param.b64 	[param0], %rd4;
	.param .b64 param1;
	st.param.b64 	[param1], %rd1;
	.param .b32 retval0;
	call.uni (retval0), 
	vprintf, 
	(
	param0, 
	param1
	);
	ld.param.b32 	%r6, [retval0];
	} // callseq 0
	st.local.u32 	[%rd2], %r1;
	mov.u64 	%rd5, $str$2;
	cvta.global.u64 	%rd6, %rd5;
	st.local.u64 	[%rd2+8], %rd6;
	mov.u64 	%rd7, $str$1;
	cvta.global.u64 	%rd8, %rd7;
	{ // callseq 1, 0
	.param .b64 param0;
	st.param.b64 	[param0], %rd8;
	.param .b64 param1;
	st.param.b64 	[param1], %rd1;
	.param .b32 retval0;
	call.uni (retval0), 
	vprintf, 
	(
	param0, 
	param1
	);
	ld.param.b32 	%r8, [retval0];
	} // callseq 1
	ret;

}
	// .globl	_ZN3cub18CUB_300001_SM_10006detail11EmptyKernelIvEEvv
.visible .entry _ZN3cub18CUB_300001_SM_10006detail11EmptyKernelIvEEvv()
{


	ret;

}


// ===== COMPILED SASS (sm_100) =====

	.target	sm_100

	.elftype	@"ET_EXEC"


//--------------------- .note.nv.tkinfo           --------------------------
	.section	.note.nv.tkinfo,"",@"SHT_NOTE"
	.sectionflags	@"SHF_NOTE_NV_TKINFO"
	.tkinfo
        /*0018*/ 	.word	0x00000002
        /*0030*/ 	.string	""
        /*0030*/ 	.string	"ptxas"
        /*0030*/ 	.string	"Cuda compilation tools, release 13.0, V13.0.88"
        /*0030*/ 	.string	"Build cuda_13.0.r13.0/compiler.36424714_0"
        /*0030*/ 	.string	"-arch sm_100 -m 64 "



//--------------------- .note.nv.cuinfo           --------------------------
	.section	.note.nv.cuinfo,"",@"SHT_NOTE"
	.sectionflags	@"SHF_NOTE_NV_CUINFO"
        /*0018*/ 	.short	0x0002
        /*001a*/ 	.short	0x0064
        /*001c*/ 	.short	0x0082
	.zero		2


//--------------------- .nv.info                  --------------------------
	.section	.nv.info,"",@"SHT_CUDA_INFO"
	.align	4


	//----- nvinfo : EIATTR_REGCOUNT
	.align		4
        /*0000*/ 	.byte	0x04, 0x2f
        /*0002*/ 	.short	(.L_44 - .L_43)
	.align		4
.L_43:
        /*0004*/ 	.word	index@(_Z13ExampleKernelv)
        /*0008*/ 	.word	0x00000018


	//----- nvinfo : EIATTR_FRAME_SIZE
	.align		4
.L_44:
        /*000c*/ 	.byte	0x04, 0x11
        /*000e*/ 	.short	(.L_46 - .L_45)
	.align		4
.L_45:
        /*0010*/ 	.word	index@(_Z13ExampleKernelv)
        /*0014*/ 	.word	0x00000018


	//----- nvinfo : EIATTR_REGCOUNT
	.align		4
.L_46:
        /*0018*/ 	.byte	0x04, 0x2f
        /*001a*/ 	.short	(.L_48 - .L_47)
	.align		4
.L_47:
        /*001c*/ 	.word	index@(_ZN3cub18CUB_300001_SM_10006detail11EmptyKernelIvEEvv)
        /*0020*/ 	.word	0x00000004


	//----- nvinfo : EIATTR_FRAME_SIZE
	.align		4
.L_48:
        /*0024*/ 	.byte	0x04, 0x11
        /*0026*/ 	.short	(.L_50 - .L_49)
	.align		4
.L_49:
        /*0028*/ 	.word	index@(_ZN3cub18CUB_300001_SM_10006detail11EmptyKernelIvEEvv)
        /*002c*/ 	.word	0x00000000


	//----- nvinfo : EIATTR_MIN_STACK_SIZE
	.align		4
.L_50:
        /*0030*/ 	.byte	0x04, 0x12
        /*0032*/ 	.short	(.L_52 - .L_51)
	.align		4
.L_51:
        /*0034*/ 	.word	index@(_ZN3cub18CUB_300001_SM_10006detail11EmptyKernelIvEEvv)
        /*0038*/ 	.word	0x00000000


	//----- nvinfo : EIATTR_MIN_STACK_SIZE
	.align		4
.L_52:
        /*003c*/ 	.byte	0x04, 0x12
        /*003e*/ 	.short	(.L_54 - .L_53)
	.align		4
.L_53:
        /*0040*/ 	.word	index@(_Z13ExampleKernelv)
        /*0044*/ 	.word	0x00000018
.L_54:


//--------------------- .nv.compat                --------------------------
	.section	.nv.compat,"",@"SHT_CUDA_COMPAT_INFO"
	.align	4
        /*0000*/ 	.byte	0x02, 0x09, 0x00, 0x00, 0x02, 0x02, 0x01, 0x00, 0x02, 0x05, 0x05, 0x00, 0x03, 0x07, 0x01, 0x01
        /*0010*/ 	.byte	0x02, 0x03, 0x00, 0x00, 0x02, 0x06, 0x01, 0x00, 0x04, 0x0b, 0x08, 0x00, 0x09, 0x00, 0x00, 0x00
        /*0020*/ 	.byte	0x00, 0x00, 0x00, 0x00


//--------------------- .nv.info._ZN3cub18CUB_300001_SM_10006detail11EmptyKernelIvEEvv --------------------------
	.section	.nv.info._ZN3cub18CUB_300001_SM_10006detail11EmptyKernelIvEEvv,"",@"SHT_CUDA_INFO"
	.sectionflags	@""
	.align	4


	//----- nvinfo : EIATTR_CUDA_API_VERSION
	.align		4
        /*0000*/ 	.byte	0x04, 0x37
        /*0002*/ 	.short	(.L_56 - .L_55)
.L_55:
        /*0004*/ 	.word	0x00000082


	//----- nvinfo : EIATTR_SPARSE_MMA_MASK
	.align		4
.L_56:
        /*0008*/ 	.byte	0x03, 0x50
        /*000a*/ 	.short	0x0000


	//----- nvinfo : EIATTR_MAXREG_COUNT
	.align		4
        /*000c*/ 	.byte	0x03, 0x1b
        /*000e*/ 	.short	0x00ff


	//----- nvinfo : EIATTR_MERCURY_ISA_VERSION
	.align		4
        /*0010*/ 	.byte	0x03, 0x5f
        /*0012*/ 	.short	0x0101


	//----- nvinfo : EIATTR_VRC_CTA_INIT_COUNT
	.align		4
        /*0014*/ 	.byte	0x02, 0x4a
	.zero		1
	.zero		1


	//----- nvinfo : EIATTR_EXIT_INSTR_OFFSETS
	.align		4
        /*0018*/ 	.byte	0x04, 0x1c
        /*001a*/ 	.short	(.L_58 - .L_57)


	//   ....[0]....
.L_57:
        /*001c*/ 	.word	0x00000010


	//----- nvinfo : EIATTR_SW_WAR
	.align		4
.L_58:
        /*0020*/ 	.byte	0x04, 0x36
        /*0022*/ 	.short	(.L_60 - .L_59)
.L_59:
        /*0024*/ 	.word	0x00000008
.L_60:


//--------------------- .nv.info._Z13ExampleKernelv --------------------------
	.section	.nv.info._Z13ExampleKernelv,"",@"SHT_CUDA_INFO"
	.sectionflags	@""
	.align	4


	//----- nvinfo : EIATTR_CUDA_API_VERSION
	.align		4
        /*0000*/ 	.byte	0x04, 0x37
        /*0002*/ 	.short	(.L_62 - .L_61)
.L_61:
        /*0004*/ 	.word	0x00000082


	//----- nvinfo : EIATTR_SPARSE_MMA_MASK
	.align		4
.L_62:
        /*0008*/ 	.byte	0x03, 0x50
        /*000a*/ 	.short	0x0000


	//----- nvinfo : EIATTR_MAXREG_COUNT
	.align		4
        /*000c*/ 	.byte	0x03, 0x1b
        /*000e*/ 	.short	0x00ff


	//----- nvinfo : EIATTR_EXTERNS
	.align		4
        /*0010*/ 	.byte	0x04, 0x0f
        /*0012*/ 	.short	(.L_64 - .L_63)


	//   ....[0]....
	.align		4
.L_63:
        /*0014*/ 	.word	index@(vprintf)


	//----- nvinfo : EIATTR_MERCURY_ISA_VERSION
	.align		4
.L_64:
        /*0018*/ 	.byte	0x03, 0x5f
        /*001a*/ 	.short	0x0101


	//----- nvinfo : EIATTR_VRC_CTA_INIT_COUNT
	.align		4
        /*001c*/ 	.byte	0x02, 0x4a
	.zero		1
	.zero		1


	//----- nvinfo : EIATTR_SYSCALL_OFFSETS
	.align		4
        /*0020*/ 	.byte	0x04, 0x46
        /*0022*/ 	.short	(.L_66 - .L_65)


	//   ....[0]....
.L_65:
        /*0024*/ 	.word	0x00000160


	//   ....[1]....
        /*0028*/ 	.word	0x00000210


	//----- nvinfo : EIATTR_EXIT_INSTR_OFFSETS
	.align		4
.L_66:
        /*002c*/ 	.byte	0x04, 0x1c
        /*002e*/ 	.short	(.L_68 - .L_67)


	//   ....[0]....
.L_67:
        /*0030*/ 	.word	0x00000220


	//----- nvinfo : EIATTR_SW_WAR
	.align		4
.L_68:
        /*0034*/ 	.byte	0x04, 0x36
        /*0036*/ 	.short	(.L_70 - .L_69)
.L_69:
        /*0038*/ 	.word	0x00000008
.L_70:


//--------------------- .nv.callgraph             --------------------------
	.section	.nv.callgraph,"",@"SHT_CUDA_CALLGRAPH"
	.align	4
	.sectionentsize	8
	.align		4
        /*0000*/ 	.word	0x00000000
	.align		4
        /*0004*/ 	.word	0xffffffff
	.align		4
        /*0008*/ 	.word	index@(_Z13ExampleKernelv)
	.align		4
        /*000c*/ 	.word	index@(vprintf)
	.align		4
        /*0010*/ 	.word	0x00000000
	.align		4
        /*0014*/ 	.word	0xfffffffe
	.align		4
        /*0018*/ 	.word	0x00000000
	.align		4
        /*001c*/ 	.word	0xfffffffd
	.align		4
        /*0020*/ 	.word	0x00000000
	.align		4
        /*0024*/ 	.word	0xfffffffc


//--------------------- .nv.constant4             --------------------------
	.section	.nv.constant4,"a",@progbits
	.align	8
	.align		8
.nv.constant4:
        /*0000*/ 	.dword	_ZN34_INTERNAL_6aaa5bf5_4_k_cu_5e789a114cuda3std3__45__cpo5beginE
	.align		8
        /*0008*/ 	.dword	_ZN34_INTERNAL_6aaa5bf5_4_k_cu_5e789a114cuda3std3__45__cpo3endE
	.align		8
        /*0010*/ 	.dword	_ZN34_INTERNAL_6aaa5bf5_4_k_cu_5e789a114cuda3std3__45__cpo6cbeginE
	.align		8
        /*0018*/ 	.dword	_ZN34_INTERNAL_6aaa5bf5_4_k_cu_5e789a114cuda3std3__45__cpo4cendE
	.align		8
        /*0020*/ 	.dword	_ZN34_INTERNAL_6aaa5bf5_4_k_cu_5e789a114cuda3std3__45__cpo6rbeginE
	.align		8
        /*0028*/ 	.dword	_ZN34_INTERNAL_6aaa5bf5_4_k_cu_5e789a114cuda3std3__45__cpo4rendE
	.align		8
        /*0030*/ 	.dword	_ZN34_INTERNAL_6aaa5bf5_4_k_cu_5e789a114cuda3std3__45__cpo7crbeginE
	.align		8
        /*0038*/ 	.dword	_ZN34_INTERNAL_6aaa5bf5_4_k_cu_5e789a114cuda3std3__45__cpo5crendE
	.align		8
        /*0040*/ 	.dword	_ZN34_INTERNAL_6aaa5bf5_4_k_cu_5e789a114cuda3std3__436_GLOBAL__N__6aaa5bf5_4_k_cu_5e789a116ignoreE
	.align		8
        /*0048*/ 	.dword	_ZN34_INTERNAL_6aaa5bf5_4_k_cu_5e789a114cuda3std3__419piecewise_constructE
	.align		8
        /*0050*/ 	.dword	_ZN34_INTERNAL_6aaa5bf5_4_k_cu_5e789a114cuda3std3__48in_placeE
	.align		8
        /*0058*/ 	.dword	_ZN34_INTERNAL_6aaa5bf5_4_k_cu_5e789a114cuda3std3__420unreachable_sentinelE
	.align		8
        /*0060*/ 	.dword	_ZN34_INTERNAL_6aaa5bf5_4_k_cu_5e789a114cuda3std3__47nulloptE
	.align		8
        /*0068*/ 	.dword	_ZN34_INTERNAL_6aaa5bf5_4_k_cu_5e789a114cuda3std3__48unexpectE
	.align		8
        /*0070*/ 	.dword	_ZN34_INTERNAL_6aaa5bf5_4_k_cu_5e789a114cuda3std6ranges3__45__cpo4swapE
	.align		8
        /*0078*/ 	.dword	_ZN34_INTERNAL_6aaa5bf5_4_k_cu_5e789a114cuda3std6ranges3__45__cpo9iter_moveE
	.align		8
        /*0080*/ 	.dword	_ZN34_INTERNAL_6aaa5bf5_4_k_cu_5e789a114cuda3std6ranges3__45__cpo5beginE
	.align		8
        /*0088*/ 	.dword	_ZN34_INTERNAL_6aaa5bf5_4_k_cu_5e789a114cuda3std6ranges3__45__cpo3endE
	.align		8
        /*0090*/ 	.dword	_ZN34_INTERNAL_6aaa5bf5_4_k_cu_5e789a114cuda3std6ranges3__45__cpo6cbeginE
	.align		8
        /*0098*/ 	.dword	_ZN34_INTERNAL_6aaa5bf5_4_k_cu_5e789a114cuda3std6ranges3__45__cpo4cendE
	.align		8
        /*00a0*/ 	.dword	_ZN34_INTERNAL_6aaa5bf5_4_k_cu_5e789a114cuda3std6ranges3__45__cpo7advanceE
	.align		8
        /*00a8*/ 	.dword	_ZN34_INTERNAL_6aaa5bf5_4_k_cu_5e789a114cuda3std6ranges3__45__cpo9iter_swapE
	.align		8
        /*00b0*/ 	.dword	_ZN34_INTERNAL_6aaa5bf5_4_k_cu_5e789a114cuda3std6ranges3__45__cpo4nextE
	.align		8
        /*00b8*/ 	.dword	_ZN34_INTERNAL_6aaa5bf5_4_k_cu_5e789a114cuda3std6ranges3__45__cpo4prevE
	.align		8
        /*00c0*/ 	.dword	_ZN34_INTERNAL_6aaa5bf5_4_k_cu_5e789a114cuda3std6ranges3__45__cpo4dataE
	.align		8
        /*00c8*/ 	.dword	_ZN34_INTERNAL_6aaa5bf5_4_k_cu_5e789a114cuda3std6ranges3__45__cpo5cdataE
	.align		8
        /*00d0*/ 	.dword	_ZN34_INTERNAL_6aaa5bf5_4_k_cu_5e789a114cuda3std6ranges3__45__cpo4sizeE
	.align		8
        /*00d8*/ 	.dword	_ZN34_INTERNAL_6aaa5bf5_4_k_cu_5e789a114cuda3std6ranges3__45__cpo5ssizeE
	.align		8
        /*00e0*/ 	.dword	_ZN34_INTERNAL_6aaa5bf5_4_k_cu_5e789a114cuda3std6ranges3__45__cpo8distanceE
	.align		8
        /*00e8*/ 	.dword	_ZN34_INTERNAL_6aaa5bf5_4_k_cu_5e789a116thrust24THRUST_300001_SM_1000_NS6system6detail10sequential3seqE
	.align		8
        /*00f0*/ 	.dword	_ZN34_INTERNAL_6aaa5bf5_4_k_cu_5e789a116thrust24THRUST_300001_SM_1000_NS12placeholders2_1E
	.align		8
        /*00f8*/ 	.dword	_ZN34_INTERNAL_6aaa5bf5_4_k_cu_5e789a116thrust24THRUST_300001_SM_1000_NS12placeholders2_2E
	.align		8
        /*0100*/ 	.dword	_ZN34_INTERNAL_6aaa5bf5_4_k_cu_5e789a116thrust24THRUST_300001_SM_1000_NS12placeholders2_3E
	.align		8
        /*0108*/ 	.dword	_ZN34_INTERNAL_6aaa5bf5_4_k_cu_5e789a116thrust24THRUST_300001_SM_1000_NS12placeholders2_4E
	.align		8
        /*0110*/ 	.dword	_ZN34_INTERNAL_6aaa5bf5_4_k_cu_5e789a116thrust24THRUST_300001_SM_1000_NS12placeholders2_5E
	.align		8
        /*0118*/ 	.dword	_ZN34_INTERNAL_6aaa5bf5_4_k_cu_5e789a116thrust24THRUST_300001_SM_1000_NS12placeholders2_6E
	.align		8
        /*0120*/ 	.dword	_ZN34_INTERNAL_6aaa5bf5_4_k_cu_5e789a116thrust24THRUST_300001_SM_1000_NS12placeholders2_7E
	.align		8
        /*0128*/ 	.dword	_ZN34_INTERNAL_6aaa5bf5_4_k_cu_5e789a116thrust24THRUST_300001_SM_1000_NS12placeholders2_8E
	.align		8
        /*0130*/ 	.dword	_ZN34_INTERNAL_6aaa5bf5_4_k_cu_5e789a116thrust24THRUST_300001_SM_1000_NS12placeholders2_9E
	.align		8
        /*0138*/ 	.dword	_ZN34_INTERNAL_6aaa5bf5_4_k_cu_5e789a116thrust24THRUST_300001_SM_1000_NS12placeholders3_10E
	.align		8
        /*0140*/ 	.dword	$str
	.align		8
        /*0148*/ 	.dword	$str$1
	.align		8
        /*0150*/ 	.dword	$str$2
	.align		8
        /*0158*/ 	.dword	vprintf


//--------------------- .text._ZN3cub18CUB_300001_SM_10006detail11EmptyKernelIvEEvv --------------------------
	.section	.text._ZN3cub18CUB_300001_SM_10006detail11EmptyKernelIvEEvv,"ax",@progbits
	.align	128
        .global         _ZN3cub18CUB_300001_SM_10006detail11EmptyKernelIvEEvv
        .type           _ZN3cub18CUB_300001_SM_10006detail11EmptyKernelIvEEvv,@function
        .size           _ZN3cub18CUB_300001_SM_10006detail11EmptyKernelIvEEvv,(.L_x_4 - _ZN3cub18CUB_300001_SM_10006detail11EmptyKernelIvEEvv)
        .other          _ZN3cub18CUB_300001_SM_10006detail11EmptyKernelIvEEvv,@"STO_CUDA_ENTRY STV_DEFAULT"
_ZN3cub18CUB_300001_SM_10006detail11EmptyKernelIvEEvv:
.text._ZN3cub18CUB_300001_SM_10006detail11EmptyKernelIvEEvv:
[----:B------:R-:W-:Y:S01]  /*0000*/  LDC R1, c[0x0][0x37c] ;  /* 0x0000df00ff017b82 */ /* 0x000fe20000000800 */
[----:B------:R-:W-:Y:S05]  /*0010*/  EXIT ;  /* 0x000000000000794d */ /* 0x000fea0003800000 */
.L_x_0:
[----:B------:R-:W-:-:S00]  /*0020*/  BRA `(.L_x_0) ;  /* 0xfffffffc00fc7947 */ /* 0x000fc0000383ffff */
[----:B------:R-:W-:-:S00]  /*0030*/  NOP ;  /* 0x0000000000007918 */ /* 0x000fc00000000000 */
        /* <DEDUP_REMOVED lines=12> */
.L_x_4:


//--------------------- .text._Z13ExampleKernelv  --------------------------
	.section	.text._Z13ExampleKernelv,"ax",@progbits
	.align	128
        .global         _Z13ExampleKernelv
        .type           _Z13ExampleKernelv,@function
        .size           _Z13ExampleKernelv,(.L_x_5 - _Z13ExampleKernelv)
        .other          _Z13ExampleKernelv,@"STO_CUDA_ENTRY STV_DEFAULT"
_Z13ExampleKernelv:
.text._Z13ExampleKernelv:
[----:B------:R-:W0:Y:S01]  /*0000*/  LDC R1, c[0x0][0x37c] ;  /* 0x0000df00ff017b82 */ /* 0x000e220000000800 */
[----:B------:R-:W1:Y:S01]  /*0010*/  S2R R2, SR_TID.X ;  /* 0x0000000000027919 */ /* 0x000e620000002100 */
[----:B------:R-:W-:Y:S01]  /*0020*/  HFMA2 R11, -RZ, RZ, 0, 1.78813934326171875e-07 ;  /* 0x00000003ff0b7431 */ /* 0x000fe200000001ff */
[----:B------:R-:W2:Y:S01]  /*0030*/  LDCU UR4, c[0x0][0x2f8] ;  /* 0x00005f00ff0477ac */ /* 0x000ea20008000800 */
[----:B0-----:R-:W-:Y:S01]  /*0040*/  VIADD R1, R1, 0xffffffe8 ;  /* 0xffffffe801017836 */ /* 0x001fe20000000000 */
[----:B------:R-:W-:Y:S01]  /*0050*/  MOV R16, 0x158 ;  /* 0x0000015800107802 */ /* 0x000fe20000000f00 */
[----:B------:R-:W-:Y:S01]  /*0060*/  IMAD.MOV.U32 R10, RZ, RZ, 0x2 ;  /* 0x00000002ff0a7424 */ /* 0x000fe200078e00ff */
[----:B------:R-:W0:Y:S01]  /*0070*/  LDCU UR5, c[0x0][0x2fc] ;  /* 0x00005f80ff0577ac */ /* 0x000e220008000800 */
[----:B------:R-:W-:Y:S01]  /*0080*/  IMAD.MOV.U32 R0, RZ, RZ, 0x4 ;  /* 0x00000004ff007424 */ /* 0x000fe200078e00ff */
[----:B------:R3:W4:Y:S01]  /*0090*/  LDC.64 R8, c[0x4][R16] ;  /* 0x0100000010087b82 */ /* 0x0007220000000a00 */
[----:B------:R-:W-:Y:S01]  /*00a0*/  IMAD.MOV.U32 R3, RZ, RZ, 0x1 ;  /* 0x00000001ff037424 */ /* 0x000fe200078e00ff */
[----:B------:R3:W-:Y:S01]  /*00b0*/  STL.64 [R1+0x8], R10 ;  /* 0x0000080a01007387 */ /* 0x0007e20000100a00 */
[----:B------:R-:W5:Y:S03]  /*00c0*/  LDCU.64 UR6, c[0x4][0x140] ;  /* 0x01002800ff0677ac */ /* 0x000f660008000a00 */
[----:B------:R3:W-:Y:S01]  /*00d0*/  STL [R1+0x10], R0 ;  /* 0x0000100001007387 */ /* 0x0007e20000100800 */
[----:B--2---:R-:W-:-:S04]  /*00e0*/  IADD3 R17, P0, PT, R1, UR4, RZ ;  /* 0x0000000401117c10 */ /* 0x004fc8000ff1e0ff */
[----:B0-----:R-:W-:Y:S01]  /*00f0*/  IADD3.X R18, PT, PT, RZ, UR5, RZ, P0, !PT ;  /* 0x00000005ff127c10 */ /* 0x001fe200087fe4ff */
[----:B------:R-:W-:-:S03]  /*0100*/  IMAD.MOV.U32 R6, RZ, RZ, R17 ;  /* 0x000000ffff067224 */ /* 0x000fc600078e0011 */
[----:B------:R-:W-:Y:S01]  /*0110*/  MOV R7, R18 ;  /* 0x0000001200077202 */ /* 0x000fe20000000f00 */
[----:B-----5:R-:W-:Y:S01]  /*0120*/  IMAD.U32 R4, RZ, RZ, UR6 ;  /* 0x00000006ff047e24 */ /* 0x020fe2000f8e00ff */
[----:B------:R-:W-:Y:S01]  /*0130*/  MOV R5, UR7 ;  /* 0x0000000700057c02 */ /* 0x000fe20008000f00 */
[----:B-1----:R3:W-:Y:S06]  /*0140*/  STL.64 [R1], R2 ;  /* 0x0000000201007387 */ /* 0x0027ec0000100a00 */
[----:B------:R-:W-:-:S07]  /*0150*/  LEPC R20, `(.L_x_1) ;  /* 0x000000001014794e */ /* 0x000fce0000000000 */
[----:B---34-:R-:W-:Y:S05]  /*0160*/  CALL.ABS.NOINC R8 ;  /* 0x0000000008007343 */ /* 0x018fea0003c00000 */
.L_x_1:
[----:B------:R-:W0:Y:S01]  /*0170*/  LDC.64 R8, c[0x4][0x150] ;  /* 0x01005400ff087b82 */ /* 0x000e220000000a00 */
[----:B------:R1:W-:Y:S01]  /*0180*/  STL [R1], R2 ;  /* 0x0000000201007387 */ /* 0x0003e20000100800 */
[----:B------:R-:W2:Y:S01]  /*0190*/  LDCU.64 UR4, c[0x4][0x148] ;  /* 0x01002900ff0477ac */ /* 0x000ea20008000a00 */
[----:B------:R-:W-:Y:S01]  /*01a0*/  IMAD.MOV.U32 R6, RZ, RZ, R17 ;  /* 0x000000ffff067224 */ /* 0x000fe200078e0011 */
[----:B------:R-:W-:-:S04]  /*01b0*/  MOV R7, R18 ;  /* 0x0000001200077202 */ /* 0x000fc80000000f00 */
[----:B------:R1:W3:Y:S01]  /*01c0*/  LDC.64 R10, c[0x4][R16] ;  /* 0x01000000100a7b82 */ /* 0x0002e20000000a00 */
[----:B--2---:R-:W-:Y:S01]  /*01d0*/  IMAD.U32 R4, RZ, RZ, UR4 ;  /* 0x00000004ff047e24 */ /* 0x004fe2000f8e00ff */
[----:B------:R-:W-:Y:S01]  /*01e0*/  MOV R5, UR5 ;  /* 0x0000000500057c02 */ /* 0x000fe20008000f00 */
[----:B0-----:R1:W-:Y:S06]  /*01f0*/  STL.64 [R1+0x8], R8 ;  /* 0x0000080801007387 */ /* 0x0013ec0000100a00 */
[----:B------:R-:W-:-:S07]  /*0200*/  LEPC R20, `(.L_x_2) ;  /* 0x000000001014794e */ /* 0x000fce0000000000 */
[----:B-1-3--:R-:W-:Y:S05]  /*0210*/  CALL.ABS.NOINC R10 ;  /* 0x000000000a007343 */ /* 0x00afea0003c00000 */
.L_x_2:
[----:B------:R-:W-:Y:S05]  /*0220*/  EXIT ;  /* 0x000000000000794d */ /* 0x000fea0003800000 */
.L_x_3:
        /* <DEDUP_REMOVED lines=13> */
.L_x_5:


//--------------------- .nv.global.init           --------------------------
	.section	.nv.global.init,"aw",@progbits
.nv.global.init:
	.type		$str$2,@object
	.size		$str$2,($str$1 - $str$2)
$str$2:
        /*0000*/ 	.byte	0x57, 0x6f, 0x72, 0x6c, 0x64, 0x00
	.type		$str$1,@object
	.size		$str$1,($str - $str$1)
$str$1:
        /*0006*/ 	.byte	0x25, 0x33, 0x64, 0x3a, 0x20, 0x48, 0x65, 0x6c, 0x6c, 0x6f, 0x20, 0x25, 0x73, 0x0a, 0x00
	.type		$str,@object
	.size		$str,(.L_40 - $str)
$str:
        /*0015*/ 	.byte	0x25, 0x33, 0x64, 0x3a, 0x20, 0x5b, 0x25, 0x64, 0x2c, 0x20, 0x25, 0x64, 0x2c, 0x20, 0x25, 0x64
        /*0025*/ 	.byte	0x2c, 0x20, 0x25, 0x64, 0x5d, 0x0a, 0x00
.L_40:


//--------------------- .nv.shared.reserved.0     --------------------------
	.section	.nv.shared.reserved.0,"aw",@nobits
	.weak		__nv_reservedSMEM_offset_0_alias
	.size		__nv_reservedSMEM_offset_0_alias, 0, 64
	.other		__nv_reservedSMEM_offset_0_alias,@"STO_CUDA_RESERVED_SHARED STV_DEFAULT"
__nv_reservedSMEM_offset_0_alias:
	.zero		0
	.zero		64


//--------------------- .nv.global                --------------------------
	.section	.nv.global,"aw",@nobits
.nv.global:
	.type		_ZN34_INTERNAL_6aaa5bf5_4_k_cu_5e789a116thrust24THRUST_300001_SM_1000_NS12placeholders2_5E,@object
	.size		_ZN34_INTERNAL_6aaa5bf5_4_k_cu_5e789a116thrust24THRUST_300001_SM_1000_NS12placeholders2_5E,(_ZN34_INTERNAL_6aaa5bf5_4_k_cu_5e789a114cuda3std3__45__cpo6cbeginE - _ZN34_INTERNAL_6aaa5bf5_4_k_cu_5e789a116thrust24THRUST_300001_SM_1000_NS12placeholders2_5E)
_ZN34_INTERNAL_6aaa5bf5_4_k_cu_5e789a116thrust24THRUST_300001_SM_1000_NS12placeholders2_5E:
	.zero		1
	.type		_ZN34_INTERNAL_6aaa5bf5_4_k_cu_5e789a114cuda3std3__45__cpo6cbeginE,@object
	.size		_ZN34_INTERNAL_6aaa5bf5_4_k_cu_5e789a114cuda3std3__45__cpo6cbeginE,(_ZN34_INTERNAL_6aaa5bf5_4_k_cu_5e789a114cuda3std6ranges3__45__cpo6cbeginE - _ZN34_INTERNAL_6aaa5bf5_4_k_cu_5e789a114cuda3std3__45__cpo6cbeginE)
_ZN34_INTERNAL_6aaa5bf5_4_k_cu_5e789a114cuda3std3__45__cpo6cbeginE:
	.zero		1
	.type		_ZN34_INTERNAL_6aaa5bf5_4_k_cu_5e789a114cuda3std6ranges3__45__cpo6cbeginE,@object
	.size		_ZN34_INTERNAL_6aaa5bf5_4_k_cu_5e789a114cuda3std6ranges3__45__cpo6cbeginE,(_ZN34_INTERNAL_6aaa5bf5_4_k_cu_5e789a114cuda3std3__48in_placeE - _ZN34_INTERNAL_6aaa5bf5_4_k_cu_5e789a114cuda3std6ranges3__45__cpo6cbeginE)
_ZN34_INTERNAL_6aaa5bf5_4_k_cu_5e789a114cuda3std6ranges3__45__cpo6cbeginE:
	.zero		1
	.type		_ZN34_INTERNAL_6aaa5bf5_4_k_cu_5e789a114cuda3std3__48in_placeE,@object
	.size		_ZN34_INTERNAL_6aaa5bf5_4_k_cu_5e789a114cuda3std3__48in_placeE,(_ZN34_INTERNAL_6aaa5bf5_4_k_cu_5e789a114cuda3std6ranges3__45__cpo4sizeE - _ZN34_INTERNAL_6aaa5bf5_4_k_cu_5e789a114cuda3std3__48in_placeE)
_ZN34_INTERNAL_6aaa5bf5_4_k_cu_5e789a114cuda3std3__48in_placeE:
	.zero		1
	.type		_ZN34_INTERNAL_6aaa5bf5_4_k_cu_5e789a114cuda3std6ranges3__45__cpo4sizeE,@object
	.size		_ZN34_INTERNAL_6aaa5bf5_4_k_cu_5e789a114cuda3std6ranges3__45__cpo4sizeE,(_ZN34_INTERNAL_6aaa5bf5_4_k_cu_5e789a116thrust24THRUST_300001_SM_1000_NS12placeholders2_9E - _ZN34_INTERNAL_6aaa5bf5_4_k_cu_5e789a114cuda3std6ranges3__45__cpo4sizeE)
_ZN34_INTERNAL_6aaa5bf5_4_k_cu_5e789a114cuda3std6ranges3__45__cpo4sizeE:
	.zero		1
	.type		_ZN34_INTERNAL_6aaa5bf5_4_k_cu_5e789a116thrust24THRUST_300001_SM_1000_NS12placeholders2_9E,@object
	.size		_ZN34_INTERNAL_6aaa5bf5_4_k_cu_5e789a116thrust24THRUST_300001_SM_1000_NS12placeholders2_9E,(_ZN34_INTERNAL_6aaa5bf5_4_k_cu_5e789a114cuda3std3__45__cpo7crbeginE - _ZN34_INTERNAL_6aaa5bf5_4_k_cu_5e789a116thrust24THRUST_300001_SM_1000_NS12placeholders2_9E)
_ZN34_INTERNAL_6aaa5bf5_4_k_cu_5e789a116thrust24THRUST_300001_SM_1000_NS12placeholders2_9E:
	.zero		1
	.type		_ZN34_INTERNAL_6aaa5bf5_4_k_cu_5e789a114cuda3std3__45__cpo7crbeginE,@object
	.size		_ZN34_INTERNAL_6aaa5bf5_4_k_cu_5e789a114cuda3std3__45__cpo7crbeginE,(_ZN34_INTERNAL_6aaa5bf5_4_k_cu_5e789a114cuda3std6ranges3__45__cpo4nextE - _ZN34_INTERNAL_6aaa5bf5_4_k_cu_5e789a114cuda3std3__45__cpo7crbeginE)
_ZN34_INTERNAL_6aaa5bf5_4_k_cu_5e789a114cuda3std3__45__cpo7crbeginE:
	.zero		1
	.type		_ZN34_INTERNAL_6aaa5bf5_4_k_cu_5e789a114cuda3std6ranges3__45__cpo4nextE,@object
	.size		_ZN34_INTERNAL_6aaa5bf5_4_k_cu_5e789a114cuda3std6ranges3__45__cpo4nextE,(_ZN34_INTERNAL_6aaa5bf5_4_k_cu_5e789a114cuda3std6ranges3__45__cpo4swapE - _ZN34_INTERNAL_6aaa5bf5_4_k_cu_5e789a114cuda3std6ranges3__45__cpo4nextE)
_ZN34_INTERNAL_6aaa5bf5_4_k_cu_5e789a114cuda3std6ranges3__45__cpo4nextE:
	.zero		1
	.type		_ZN34_INTERNAL_6aaa5bf5_4_k_cu_5e789a114cuda3std6ranges3__45__cpo4swapE,@object
	.size		_ZN34_INTERNAL_6aaa5bf5_4_k_cu_5e789a114cuda3std6ranges3__45__cpo4swapE,(_ZN34_INTERNAL_6aaa5bf5_4_k_cu_5e789a116thrust24THRUST_300001_SM_1000_NS12placeholders2_1E - _ZN34_INTERNAL_6aaa5bf5_4_k_cu_5e789a114cuda3std6ranges3__45__cpo4swapE)
_ZN34_INTERNAL_6aaa5bf5_4_k_cu_5e789a114cuda3std6ranges3__45__cpo4swapE:
	.zero		1
	.type		_ZN34_INTERNAL_6aaa5bf5_4_k_cu_5e789a116thrust24THRUST_300001_SM_1000_NS12placeholders2_1E,@object
	.size		_ZN34_INTERNAL_6aaa5bf5_4_k_cu_5e789a116thrust24THRUST_300001_SM_1000_NS12placeholders2_1E,(_ZN34_INTERNAL_6aaa5bf5_4_k_cu_5e789a116thrust24THRUST_300001_SM_1000_NS12placeholders2_3E - _ZN34_INTERNAL_6aaa5bf5_4_k_cu_5e789a116thrust24THRUST_300001_SM_1000_NS12placeholders2_1E)
_ZN34_INTERNAL_6aaa5bf5_4_k_cu_5e789a116thrust24THRUST_300001_SM_1000_NS12placeholders2_1E:
	.zero		1
	.type		_ZN34_INTERNAL_6aaa5bf5_4_k_cu_5e789a116thrust24THRUST_300001_SM_1000_NS12placeholders2_3E,@object
	.size		_ZN34_INTERNAL_6aaa5bf5_4_k_cu_5e789a116thrust24THRUST_300001_SM_1000_NS12placeholders2_3E,(_ZN34_INTERNAL_6aaa5bf5_4_k_cu_5e789a114cuda3std3__45__cpo5beginE - _ZN34_INTERNAL_6aaa5bf5_4_k_cu_5e789a116thrust24THRUST_300001_SM_1000_NS12placeholders2_3E)
_ZN34_INTERNAL_6aaa5bf5_4_k_cu_5e789a116thrust24THRUST_300001_SM_1000_NS12placeholders2_3E:
	.zero		1
	.type		_ZN34_INTERNAL_6aaa5bf5_4_k_cu_5e789a114cuda3std3__45__cpo5beginE,@object
	.size		_ZN34_INTERNAL_6aaa5bf5_4_k_cu_5e789a114cuda3std3__45__cpo5beginE,(_ZN34_INTERNAL_6aaa5bf5_4_k_cu_5e789a114cuda3std6ranges3__45__cpo5beginE - _ZN34_INTERNAL_6aaa5bf5_4_k_cu_5e789a114cuda3std3__45__cpo5beginE)
_ZN34_INTERNAL_6aaa5bf5_4_k_cu_5e789a114cuda3std3__45__cpo5beginE:
	.zero		1
	.type		_ZN34_INTERNAL_6aaa5bf5_4_k_cu_5e789a114cuda3std6ranges3__45__cpo5beginE,@object
	.size		_ZN34_INTERNAL_6aaa5bf5_4_k_cu_5e789a114cuda3std6ranges3__45__cpo5beginE,(_ZN34_INTERNAL_6aaa5bf5_4_k_cu_5e789a114cuda3std3__436_GLOBAL__N__6aaa5bf5_4_k_cu_5e789a116ignoreE - _ZN34_INTERNAL_6aaa5bf5_4_k_cu_5e789a114cuda3std6ranges3__45__cpo5beginE)
_ZN34_INTERNAL_6aaa5bf5_4_k_cu_5e789a114cuda3std6ranges3__45__cpo5beginE:
	.zero		1
	.type		_ZN34_INTERNAL_6aaa5bf5_4_k_cu_5e789a114cuda3std3__436_GLOBAL__N__6aaa5bf5_4_k_cu_5e789a116ignoreE,@object
	.size		_ZN34_INTERNAL_6aaa5bf5_4_k_cu_5e789a114cuda3std3__436_GLOBAL__N__6aaa5bf5_4_k_cu_5e789a116ignoreE,(_ZN34_INTERNAL_6aaa5bf5_4_k_cu_5e789a114cuda3std6ranges3__45__cpo4dataE - _ZN34_INTERNAL_6aaa5bf5_4_k_cu_5e789a114cuda3std3__436_GLOBAL__N__6aaa5bf5_4_k_cu_5e789a116ignoreE)
_ZN34_INTERNAL_6aaa5bf5_4_k_cu_5e789a114cuda3std3__436_GLOBAL__N__6aaa5bf5_4_k_cu_5e789a116ignoreE:
	.zero		1
	.type		_ZN34_INTERNAL_6aaa5bf5_4_k_cu_5e789a114cuda3std6ranges3__45__cpo4dataE,@object
	.size		_ZN34_INTERNAL_6aaa5bf5_4_k_cu_5e789a114cuda3std6ranges3__45__cpo4dataE,(_ZN34_INTERNAL_6aaa5bf5_4_k_cu_5e789a116thrust24THRUST_300001_SM_1000_NS12placeholders2_7E - _ZN34_INTERNAL_6aaa5bf5_4_k_cu_5e789a114cuda3std6ranges3__45__cpo4dataE)
_ZN34_INTERNAL_6aaa5bf5_4_k_cu_5e789a114cuda3std6ranges3__45__cpo4dataE:
	.zero		1
	.type		_ZN34_INTERNAL_6aaa5bf5_4_k_cu_5e789a116thrust24THRUST_300001_SM_1000_NS12placeholders2_7E,@object
	.size		_ZN34_INTERNAL_6aaa5bf5_4_k_cu_5e789a116thrust24THRUST_300001_SM_1000_NS12placeholders2_7E,(_ZN34_INTERNAL_6aaa5bf5_4_k_cu_5e789a114cuda3std3__45__cpo6rbeginE - _ZN34_INTERNAL_6aaa5bf5_4_k_cu_5e789a116thrust24THRUST_300001_SM_1000_NS12placeholders2_7E)
_ZN34_INTERNAL_6aaa5bf5_4_k_cu_5e789a116thrust24THRUST_300001_SM_1000_NS12placeholders2_7E:
	.zero		1
	.type		_ZN34_INTERNAL_6aaa5bf5_4_k_cu_5e789a114cuda3std3__45__cpo6rbeginE,@object
	.size		_ZN34_INTERNAL_6aaa5bf5_4_k_cu_5e789a114cuda3std3__45__cpo6rbeginE,(_ZN34_INTERNAL_6aaa5bf5_4_k_cu_5e789a114cuda3std6ranges3__45__cpo7advanceE - _ZN34_INTERNAL_6aaa5bf5_4_k_cu_5e789a114cuda3std3__45__cpo6rbeginE)
_ZN34_INTERNAL_6aaa5bf5_4_k_cu_5e789a114cuda3std3__45__cpo6rbeginE:
	.zero		1
	.type		_ZN34_INTERNAL_6aaa5bf5_4_k_cu_5e789a114cuda3std6ranges3__45__cpo7advanceE,@object
	.size		_ZN34_INTERNAL_6aaa5bf5_4_k_cu_5e789a114cuda3std6ranges3__45__cpo7advanceE,(_ZN34_INTERNAL_6aaa5bf5_4_k_cu_5e789a114cuda3std3__47nulloptE - _ZN34_INTERNAL_6aaa5bf5_4_k_cu_5e789a114cuda3std6ranges3__45__cpo7advanceE)
_ZN34_INTERNAL_6aaa5bf5_4_k_cu_5e789a114cuda3std6ranges3__45__cpo7advanceE:
	.zero		1
	.type		_ZN34_INTERNAL_6aaa5bf5_4_k_cu_5e789a114cuda3std3__47nulloptE,@object
	.size		_ZN34_INTERNAL_6aaa5bf5_4_k_cu_5e789a114cuda3std3__47nulloptE,(_ZN34_INTERNAL_6aaa5bf5_4_k_cu_5e789a114cuda3std6ranges3__45__cpo8distanceE - _ZN34_INTERNAL_6aaa5bf5_4_k_cu_5e789a114cuda3std3__47nulloptE)
_ZN34_INTERNAL_6aaa5bf5_4_k_cu_5e789a114cuda3std3__47nulloptE:
	.zero		1
	.type		_ZN34_INTERNAL_6aaa5bf5_4_k_cu_5e789a114cuda3std6ranges3__45__cpo8distanceE,@object
	.size		_ZN34_INTERNAL_6aaa5bf5_4_k_cu_5e789a114cuda3std6ranges3__45__cpo8distanceE,(_ZN34_INTERNAL_6aaa5bf5_4_k_cu_5e789a116thrust24THRUST_300001_SM_1000_NS12placeholders2_6E - _ZN34_INTERNAL_6aaa5bf5_4_k_cu_5e789a114cuda3std6ranges3__45__cpo8distanceE)
_ZN34_INTERNAL_6aaa5bf5_4_k_cu_5e789a114cuda3std6ranges3__45__cpo8distanceE:
	.zero		1
	.type		_ZN34_INTERNAL_6aaa5bf5_4_k_cu_5e789a116thrust24THRUST_300001_SM_1000_NS12placeholders2_6E,@object
	.size		_ZN34_INTERNAL_6aaa5bf5_4_k_cu_5e789a116thrust24THRUST_300001_SM_1000_NS12placeholders2_6E,(_ZN34_INTERNAL_6aaa5bf5_4_k_cu_5e789a114cuda3std3__45__cpo4cendE - _ZN34_INTERNAL_6aaa5bf5_4_k_cu_5e789a116thrust24THRUST_300001_SM_1000_NS12placeholders2_6E)
_ZN34_INTERNAL_6aaa5bf5_4_k_cu_5e789a116thrust24THRUST_300001_SM_1000_NS12placeholders2_6E:
	.zero		1
	.type		_ZN34_INTERNAL_6aaa5bf5_4_k_cu_5e789a114cuda3std3__45__cpo4cendE,@object
	.size		_ZN34_INTERNAL_6aaa5bf5_4_k_cu_5e789a114cuda3std3__45__cpo4cendE,(_ZN34_INTERNAL_6aaa5bf5_4_k_cu_5e789a114cuda3std6ranges3__45__cpo4cendE - _ZN34_INTERNAL_6aaa5bf5_4_k_cu_5e789a114cuda3std3__45__cpo4cendE)
_ZN34_INTERNAL_6aaa5bf5_4_k_cu_5e789a114cuda3std3__45__cpo4cendE:
	.zero		1
	.type		_ZN34_INTERNAL_6aaa5bf5_4_k_cu_5e789a114cuda3std6ranges3__45__cpo4cendE,@object
	.size		_ZN34_INTERNAL_6aaa5bf5_4_k_cu_5e789a114cuda3std6ranges3__45__cpo4cendE,(_ZN34_INTERNAL_6aaa5bf5_4_k_cu_5e789a114cuda3std3__420unreachable_sentinelE - _ZN34_INTERNAL_6aaa5bf5_4_k_cu_5e789a114cuda3std6ranges3__45__cpo4cendE)
_ZN34_INTERNAL_6aaa5bf5_4_k_cu_5e789a114cuda3std6ranges3__45__cpo4cendE:
	.zero		1
	.type		_ZN34_INTERNAL_6aaa5bf5_4_k_cu_5e789a114cuda3std3__420unreachable_sentinelE,@object
	.size		_ZN34_INTERNAL_6aaa5bf5_4_k_cu_5e789a114cuda3std3__420unreachable_sentinelE,(_ZN34_INTERNAL_6aaa5bf5_4_k_cu_5e789a114cuda3std6ranges3__45__cpo5ssizeE - _ZN34_INTERNAL_6aaa5bf5_4_k_cu_5e789a114cuda3std3__420unreachable_sentinelE)
_ZN34_INTERNAL_6aaa5bf5_4_k_cu_5e789a114cuda3std3__420unreachable_sentinelE:
	.zero		1
	.type		_ZN34_INTERNAL_6aaa5bf5_4_k_cu_5e789a114cuda3std6ranges3__45__cpo5ssizeE,@object
	.size		_ZN34_INTERNAL_6aaa5bf5_4_k_cu_5e789a114cuda3std6ranges3__45__cpo5ssizeE,(_ZN34_INTERNAL_6aaa5bf5_4_k_cu_5e789a116thrust24THRUST_300001_SM_1000_NS12placeholders3_10E - _ZN34_INTERNAL_6aaa5bf5_4_k_cu_5e789a114cuda3std6ranges3__45__cpo5ssizeE)
_ZN34_INTERNAL_6aaa5bf5_4_k_cu_5e789a114cuda3std6ranges3__45__cpo5ssizeE:
	.zero		1
	.type		_ZN34_INTERNAL_6aaa5bf5_4_k_cu_5e789a116thrust24THRUST_300001_SM_1000_NS12placeholders3_10E,@object
	.size		_ZN34_INTERNAL_6aaa5bf5_4_k_cu_5e789a116thrust24THRUST_300001_SM_1000_NS12placeholders3_10E,(_ZN34_INTERNAL_6aaa5bf5_4_k_cu_5e789a114cuda3std3__45__cpo5crendE - _ZN34_INTERNAL_6aaa5bf5_4_k_cu_5e789a116thrust24THRUST_300001_SM_1000_NS12placeholders3_10E)
_ZN34_INTERNAL_6aaa5bf5_4_k_cu_5e789a116thrust24THRUST_300001_SM_1000_NS12placeholders3_10E:
	.zero		1
	.type		_ZN34_INTERNAL_6aaa5bf5_4_k_cu_5e789a114cuda3std3__45__cpo5crendE,@object
	.size		_ZN34_INTERNAL_6aaa5bf5_4_k_cu_5e789a114cuda3std3__45__cpo5crendE,(_ZN34_INTERNAL_6aaa5bf5_4_k_cu_5e789a114cuda3std6ranges3__45__cpo4prevE - _ZN34_INTERNAL_6aaa5bf5_4_k_cu_5e789a114cuda3std3__45__cpo5crendE)
_ZN34_INTERNAL_6aaa5bf5_4_k_cu_5e789a114cuda3std3__45__cpo5crendE:
	.zero		1
	.type		_ZN34_INTERNAL_6aaa5bf5_4_k_cu_5e789a114cuda3std6ranges3__45__cpo4prevE,@object
	.size		_ZN34_INTERNAL_6aaa5bf5_4_k_cu_5e789a114cuda3std6ranges3__45__cpo4prevE,(_ZN34_INTERNAL_6aaa5bf5_4_k_cu_5e789a114cuda3std6ranges3__45__cpo9iter_moveE - _ZN34_INTERNAL_6aaa5bf5_4_k_cu_5e789a114cuda3std6ranges3__45__cpo4prevE)
_ZN34_INTERNAL_6aaa5bf5_4_k_cu_5e789a114cuda3std6ranges3__45__cpo4prevE:
	.zero		1
	.type		_ZN34_INTERNAL_6aaa5bf5_4_k_cu_5e789a114cuda3std6ranges3__45__cpo9iter_moveE,@object
	.size		_ZN34_INTERNAL_6aaa5bf5_4_k_cu_5e789a114cuda3std6ranges3__45__cpo9iter_moveE,(_ZN34_INTERNAL_6aaa5bf5_4_k_cu_5e789a116thrust24THRUST_300001_SM_1000_NS12placeholders2_2E - _ZN34_INTERNAL_6aaa5bf5_4_k_cu_5e789a114cuda3std6ranges3__45__cpo9iter_moveE)
_ZN34_INTERNAL_6aaa5bf5_4_k_cu_5e789a114cuda3std6ranges3__45__cpo9iter_moveE:
	.zero		1
	.type		_ZN34_INTERNAL_6aaa5bf5_4_k_cu_5e789a116thrust24THRUST_300001_SM_1000_NS12placeholders2_2E,@object
	.size		_ZN34_INTERNAL_6aaa5bf5_4_k_cu_5e789a116thrust24THRUST_300001_SM_1000_NS12placeholders2_2E,(_ZN34_INTERNAL_6aaa5bf5_4_k_cu_5e789a116thrust24THRUST_300001_SM_1000_NS12placeholders2_4E - _ZN34_INTERNAL_6aaa5bf5_4_k_cu_5e789a116thrust24THRUST_300001_SM_1000_NS12placeholders2_2E)
_ZN34_INTERNAL_6aaa5bf5_4_k_cu_5e789a116thrust24THRUST_300001_SM_1000_NS12placeholders2_2E:
	.zero		1
	.type		_ZN34_INTERNAL_6aaa5bf5_4_k_cu_5e789a116thrust24THRUST_300001_SM_1000_NS12placeholders2_4E,@object
	.size		_ZN34_INTERNAL_6aaa5bf5_4_k_cu_5e789a116thrust24THRUST_300001_SM_1000_NS12placeholders2_4E,(_ZN34_INTERNAL_6aaa5bf5_4_k_cu_5e789a114cuda3std3__45__cpo3endE - _ZN34_INTERNAL_6aaa5bf5_4_k_cu_5e789a116thrust24THRUST_300001_SM_1000_NS12placeholders2_4E)
_ZN34_INTERNAL_6aaa5bf5_4_k_cu_5e789a116thrust24THRUST_300001_SM_1000_NS12placeholders2_4E:
	.zero		1
	.type		_ZN34_INTERNAL_6aaa5bf5_4_k_cu_5e789a114cuda3std3__45__cpo3endE,@object
	.size		_ZN34_INTERNAL_6aaa5bf5_4_k_cu_5e789a114cuda3std3__45__cpo3endE,(_ZN34_INTERNAL_6aaa5bf5_4_k_cu_5e789a114cuda3std6ranges3__45__cpo3endE - _ZN34_INTERNAL_6aaa5bf5_4_k_cu_5e789a114cuda3std3__45__cpo3endE)
_ZN34_INTERNAL_6aaa5bf5_4_k_cu_5e789a114cuda3std3__45__cpo3endE:
	.zero		1
	.type		_ZN34_INTERNAL_6aaa5bf5_4_k_cu_5e789a114cuda3std6ranges3__45__cpo3endE,@object
	.size		_ZN34_INTERNAL_6aaa5bf5_4_k_cu_5e789a114cuda3std6ranges3__45__cpo3endE,(_ZN34_INTERNAL_6aaa5bf5_4_k_cu_5e789a114cuda3std3__419piecewise_constructE - _ZN34_INTERNAL_6aaa5bf5_4_k_cu_5e789a114cuda3std6ranges3__45__cpo3endE)
_ZN34_INTERNAL_6aaa5bf5_4_k_cu_5e789a114cuda3std6ranges3__45__cpo3endE:
	.zero		1
	.type		_ZN34_INTERNAL_6aaa5bf5_4_k_cu_5e789a114cuda3std3__419piecewise_constructE,@object
	.size		_ZN34_INTERNAL_6aaa5bf5_4_k_cu_5e789a114cuda3std3__419piecewise_constructE,(_ZN34_INTERNAL_6aaa5bf5_4_k_cu_5e789a114cuda3std6ranges3__45__cpo5cdataE - _ZN34_INTERNAL_6aaa5bf5_4_k_cu_5e789a114cuda3std3__419piecewise_constructE)
_ZN34_INTERNAL_6aaa5bf5_4_k_cu_5e789a114cuda3std3__419piecewise_constructE:
	.zero		1
	.type		_ZN34_INTERNAL_6aaa5bf5_4_k_cu_5e789a114cuda3std6ranges3__45__cpo5cdataE,@object
	.size		_ZN34_INTERNAL_6aaa5bf5_4_k_cu_5e789a114cuda3std6ranges3__45__cpo5cdataE,(_ZN34_INTERNAL_6aaa5bf5_4_k_cu_5e789a116thrust24THRUST_300001_SM_1000_NS12placeholders2_8E - _ZN34_INTERNAL_6aaa5bf5_4_k_cu_5e789a114cuda3std6ranges3__45__cpo5cdataE)
_ZN34_INTERNAL_6aaa5bf5_4_k_cu_5e789a114cuda3std6ranges3__45__cpo5cdataE:
	.zero		1
	.type		_ZN34_INTERNAL_6aaa5bf5_4_k_cu_5e789a116thrust24THRUST_300001_SM_1000_NS12placeholders2_8E,@object
	.size		_ZN34_INTERNAL_6aaa5bf5_4_k_cu_5e789a116thrust24THRUST_300001_SM_1000_NS12placeholders2_8E,(_ZN34_INTERNAL_6aaa5bf5_4_k_cu_5e789a114cuda3std3__45__cpo4rendE - _ZN34_INTERNAL_6aaa5bf5_4_k_cu_5e789a116thrust24THRUST_300001_SM_1000_NS12placeholders2_8E)
_ZN34_INTERNAL_6aaa5bf5_4_k_cu_5e789a116thrust24THRUST_300001_SM_1000_NS12placeholders2_8E:
	.zero		1
	.type		_ZN34_INTERNAL_6aaa5bf5_4_k_cu_5e789a114cuda3std3__45__cpo4rendE,@object
	.size		_ZN34_INTERNAL_6aaa5bf5_4_k_cu_5e789a114cuda3std3__45__cpo4rendE,(_ZN34_INTERNAL_6aaa5bf5_4_k_cu_5e789a114cuda3std6ranges3__45__cpo9iter_swapE - _ZN34_INTERNAL_6aaa5bf5_4_k_cu_5e789a114cuda3std3__45__cpo4rendE)
_ZN34_INTERNAL_6aaa5bf5_4_k_cu_5e789a114cuda3std3__45__cpo4rendE:
	.zero		1
	.type		_ZN34_INTERNAL_6aaa5bf5_4_k_cu_5e789a114cuda3std6ranges3__45__cpo9iter_swapE,@object
	.size		_ZN34_INTERNAL_6aaa5bf5_4_k_cu_5e789a114cuda3std6ranges3__45__cpo9iter_swapE,(_ZN34_INTERNAL_6aaa5bf5_4_k_cu_5e789a114cuda3std3__48unexpectE - _ZN34_INTERNAL_6aaa5bf5_4_k_cu_5e789a114cuda3std6ranges3__45__cpo9iter_swapE)
_ZN34_INTERNAL_6aaa5bf5_4_k_cu_5e789a114cuda3std6ranges3__45__cpo9iter_swapE:
	.zero		1
	.type		_ZN34_INTERNAL_6aaa5bf5_4_k_cu_5e789a114cuda3std3__48unexpectE,@object
	.size		_ZN34_INTERNAL_6aaa5bf5_4_k_cu_5e789a114cuda3std3__48unexpectE,(_ZN34_INTERNAL_6aaa5bf5_4_k_cu_5e789a116thrust24THRUST_300001_SM_1000_NS6system6detail10sequential3seqE - _ZN34_INTERNAL_6aaa5bf5_4_k_cu_5e789a114cuda3std3__48unexpectE)
_ZN34_INTERNAL_6aaa5bf5_4_k_cu_5e789a114cuda3std3__48unexpectE:
	.zero		1
	.type		_ZN34_INTERNAL_6aaa5bf5_4_k_cu_5e789a116thrust24THRUST_300001_SM_1000_NS6system6detail10sequential3seqE,@object
	.size		_ZN34_INTERNAL_6aaa5bf5_4_k_cu_5e789a116thrust24THRUST_300001_SM_1000_NS6system6detail10sequential3seqE,(.L_29 - _ZN34_INTERNAL_6aaa5bf5_4_k_cu_5e789a116thrust24THRUST_300001_SM_1000_NS6system6detail10sequential3seqE)
_ZN34_INTERNAL_6aaa5bf5_4_k_cu_5e789a116thrust24THRUST_300001_SM_1000_NS6system6detail10sequential3seqE:
	.zero		1
.L_29:


//--------------------- .nv.constant0._ZN3cub18CUB_300001_SM_10006detail11EmptyKernelIvEEvv --------------------------
	.section	.nv.constant0._ZN3cub18CUB_300001_SM_10006detail11EmptyKernelIvEEvv,"a",@progbits
	.sectionflags	@""
	.align	4
.nv.constant0._ZN3cub18CUB_300001_SM_10006detail11EmptyKernelIvEEvv:
	.zero		896


//--------------------- .nv.constant0._Z13ExampleKernelv --------------------------
	.section	.nv.constant0._Z13ExampleKernelv,"a",@progbits
	.sectionflags	@""
	.align	4
.nv.constant0._Z13ExampleKernelv:
	.zero		896


//--------------------- SYMBOLS --------------------------

	.type		.nv.reservedSmem.offset0,@object
	.size		.nv.reservedSmem.offset0,0x4
	.type		vprintf,@function
